//
// Generated by NVIDIA NVVM Compiler
//
// Compiler Build ID: CL-36424714
// Cuda compilation tools, release 13.0, V13.0.88
// Based on NVVM 20.0.0
//

.version 9.0
.target sm_100
.address_size 64

	// .globl	_Z17copyDataCoalescedPfS_i

.visible .entry _Z17copyDataCoalescedPfS_i(
	.param .u64 .ptr .align 1 _Z17copyDataCoalescedPfS_i_param_0,
	.param .u64 .ptr .align 1 _Z17copyDataCoalescedPfS_i_param_1,
	.param .u32 _Z17copyDataCoalescedPfS_i_param_2
)
{
	.reg .pred 	%p<2>;
	.reg .b32 	%r<6>;
	.reg .b32 	%f<2>;
	.reg .b64 	%rd<9>;

	ld.param.u64 	%rd1, [_Z17copyDataCoalescedPfS_i_param_0];
	ld.param.u64 	%rd2, [_Z17copyDataCoalescedPfS_i_param_1];
	ld.param.u32 	%r2, [_Z17copyDataCoalescedPfS_i_param_2];
	mov.u32 	%r3, %ctaid.x;
	mov.u32 	%r4, %ntid.x;
	mov.u32 	%r5, %tid.x;
	mad.lo.s32 	%r1, %r3, %r4, %r5;
	setp.ge.s32 	%p1, %r1, %r2;
	@%p1 bra 	$L__BB0_2;
	cvta.to.global.u64 	%rd3, %rd1;
	cvta.to.global.u64 	%rd4, %rd2;
	mul.wide.s32 	%rd5, %r2, 4;
	add.s64 	%rd6, %rd3, %rd5;
	ld.global.f32 	%f1, [%rd6];
	mul.wide.s32 	%rd7, %r1, 4;
	add.s64 	%rd8, %rd4, %rd7;
	st.global.f32 	[%rd8], %f1;
$L__BB0_2:
	ret;

}


// ===== COMPILED SASS (sm_100) =====

	.target	sm_100

	.elftype	@"ET_EXEC"


//--------------------- .note.nv.tkinfo           --------------------------
	.section	.note.nv.tkinfo,"",@"SHT_NOTE"
	.sectionflags	@"SHF_NOTE_NV_TKINFO"
	.tkinfo
        /*0018*/ 	.word	0x00000002
        /*0030*/ 	.string	""
        /*0030*/ 	.string	"ptxas"
        /*0030*/ 	.string	"Cuda compilation tools, release 13.0, V13.0.88"
        /*0030*/ 	.string	"Build cuda_13.0.r13.0/compiler.36424714_0"
        /*0030*/ 	.string	"-arch sm_100 -m 64 "



//--------------------- .note.nv.cuinfo           --------------------------
	.section	.note.nv.cuinfo,"",@"SHT_NOTE"
	.sectionflags	@"SHF_NOTE_NV_CUINFO"
        /*0018*/ 	.short	0x0002
        /*001a*/ 	.short	0x0064
        /*001c*/ 	.short	0x0082
	.zero		2


//--------------------- .nv.info                  --------------------------
	.section	.nv.info,"",@"SHT_CUDA_INFO"
	.align	4


	//----- nvinfo : EIATTR_REGCOUNT
	.align		4
        /*0000*/ 	.byte	0x04, 0x2f
        /*0002*/ 	.short	(.L_1 - .L_0)
	.align		4
.L_0:
        /*0004*/ 	.word	index@(_Z17copyDataCoalescedPfS_i)
        /*0008*/ 	.word	0x0000000a


	//----- nvinfo : EIATTR_FRAME_SIZE
	.align		4
.L_1:
        /*000c*/ 	.byte	0x04, 0x11
        /*000e*/ 	.short	(.L_3 - .L_2)
	.align		4
.L_2:
        /*0010*/ 	.word	index@(_Z17copyDataCoalescedPfS_i)
        /*0014*/ 	.word	0x00000000


	//----- nvinfo : EIATTR_MIN_STACK_SIZE
	.align		4
.L_3:
        /*0018*/ 	.byte	0x04, 0x12
        /*001a*/ 	.short	(.L_5 - .L_4)
	.align		4
.L_4:
        /*001c*/ 	.word	index@(_Z17copyDataCoalescedPfS_i)
        /*0020*/ 	.word	0x00000000
.L_5:


//--------------------- .nv.compat                --------------------------
	.section	.nv.compat,"",@"SHT_CUDA_COMPAT_INFO"
	.align	4
        /*0000*/ 	.byte	0x02, 0x09, 0x00, 0x00, 0x02, 0x02, 0x01, 0x00, 0x02, 0x05, 0x05, 0x00, 0x03, 0x07, 0x01, 0x01
        /*0010*/ 	.byte	0x02, 0x03, 0x00, 0x00, 0x02, 0x06, 0x01, 0x00, 0x04, 0x0b, 0x08, 0x00, 0x09, 0x00, 0x00, 0x00
        /*0020*/ 	.byte	0x00, 0x00, 0x00, 0x00


//--------------------- .nv.info._Z17copyDataCoalescedPfS_i --------------------------
	.section	.nv.info._Z17copyDataCoalescedPfS_i,"",@"SHT_CUDA_INFO"
	.sectionflags	@""
	.align	4


	//----- nvinfo : EIATTR_CUDA_API_VERSION
	.align		4
        /*0000*/ 	.byte	0x04, 0x37
        /*0002*/ 	.short	(.L_7 - .L_6)
.L_6:
        /*0004*/ 	.word	0x00000082


	//----- nvinfo : EIATTR_KPARAM_INFO
	.align		4
.L_7:
        /*0008*/ 	.byte	0x04, 0x17
        /*000a*/ 	.short	(.L_9 - .L_8)
.L_8:
        /*000c*/ 	.word	0x00000000
        /*0010*/ 	.short	0x0002
        /*0012*/ 	.short	0x0010
        /*0014*/ 	.byte	0x00, 0xf0, 0x11, 0x00


	//----- nvinfo : EIATTR_KPARAM_INFO
	.align		4
.L_9:
        /*0018*/ 	.byte	0x04, 0x17
        /*001a*/ 	.short	(.L_11 - .L_10)
.L_10:
        /*001c*/ 	.word	0x00000000
        /*0020*/ 	.short	0x0001
        /*0022*/ 	.short	0x0008
        /*0024*/ 	.byte	0x00, 0xf5, 0x21, 0x00


	//----- nvinfo : EIATTR_KPARAM_INFO
	.align		4
.L_11:
        /*0028*/ 	.byte	0x04, 0x17
        /*002a*/ 	.short	(.L_13 - .L_12)
.L_12:
        /*002c*/ 	.word	0x00000000
        /*0030*/ 	.short	0x0000
        /*0032*/ 	.short	0x0000
        /*0034*/ 	.byte	0x00, 0xf5, 0x21, 0x00


	//----- nvinfo : EIATTR_SPARSE_MMA_MASK
	.align		4
.L_13:
        /*0038*/ 	.byte	0x03, 0x50
        /*003a*/ 	.short	0x0000


	//----- nvinfo : EIATTR_MAXREG_COUNT
	.align		4
        /*003c*/ 	.byte	0x03, 0x1b
        /*003e*/ 	.short	0x00ff


	//----- nvinfo : EIATTR_MERCURY_ISA_VERSION
	.align		4
        /*0040*/ 	.byte	0x03, 0x5f
        /*0042*/ 	.short	0x0101


	//----- nvinfo : EIATTR_VRC_CTA_INIT_COUNT
	.align		4
        /*0044*/ 	.byte	0x02, 0x4a
	.zero		1
	.zero		1


	//----- nvinfo : EIATTR_EXIT_INSTR_OFFSETS
	.align		4
        /*0048*/ 	.byte	0x04, 0x1c
        /*004a*/ 	.short	(.L_15 - .L_14)


	//   ....[0]....
.L_14:
        /*004c*/ 	.word	0x00000070


	//   ....[1]....
        /*0050*/ 	.word	0x000000f0


	//----- nvinfo : EIATTR_CBANK_PARAM_SIZE
	.align		4
.L_15:
        /*0054*/ 	.byte	0x03, 0x19
        /*0056*/ 	.short	0x0014


	//----- nvinfo : EIATTR_PARAM_CBANK
	.align		4
        /*0058*/ 	.byte	0x04, 0x0a
        /*005a*/ 	.short	(.L_17 - .L_16)
	.align		4
.L_16:
        /*005c*/ 	.word	index@(.nv.constant0._Z17copyDataCoalescedPfS_i)
        /*0060*/ 	.short	0x0380
        /*0062*/ 	.short	0x0014


	//----- nvinfo : EIATTR_SW_WAR
	.align		4
.L_17:
        /*0064*/ 	.byte	0x04, 0x36
        /*0066*/ 	.short	(.L_19 - .L_18)
.L_18:
        /*0068*/ 	.word	0x00000008
.L_19:


//--------------------- .nv.callgraph             --------------------------
	.section	.nv.callgraph,"",@"SHT_CUDA_CALLGRAPH"
	.align	4
	.sectionentsize	8
	.align		4
        /*0000*/ 	.word	0x00000000
	.align		4
        /*0004*/ 	.word	0xffffffff
	.align		4
        /*0008*/ 	.word	0x00000000
	.align		4
        /*000c*/ 	.word	0xfffffffe
	.align		4
        /*0010*/ 	.word	0x00000000
	.align		4
        /*0014*/ 	.word	0xfffffffd
	.align		4
        /*0018*/ 	.word	0x00000000
	.align		4
        /*001c*/ 	.word	0xfffffffc


//--------------------- .text._Z17copyDataCoalescedPfS_i --------------------------
	.section	.text._Z17copyDataCoalescedPfS_i,"ax",@progbits
	.align	128
        .global         _Z17copyDataCoalescedPfS_i
        .type           _Z17copyDataCoalescedPfS_i,@function
        .size           _Z17copyDataCoalescedPfS_i,(.L_x_1 - _Z17copyDataCoalescedPfS_i)
        .other          _Z17copyDataCoalescedPfS_i,@"STO_CUDA_ENTRY STV_DEFAULT"
_Z17copyDataCoalescedPfS_i:
.text._Z17copyDataCoalescedPfS_i:
[----:B------:R-:W-:Y:S01]  /*0000*/  LDC R1, c[0x0][0x37c] ;  /* 0x0000df00ff017b82 */ /* 0x000fe20000000800 */
[----:B------:R-:W0:Y:S07]  /*0010*/  S2R R0, SR_TID.X ;  /* 0x0000000000007919 */ /* 0x000e2e0000002100 */
[----:B------:R-:W0:Y:S08]  /*0020*/  S2UR UR4, SR_CTAID.X ;  /* 0x00000000000479c3 */ /* 0x000e300000002500 */
[----:B------:R-:W0:Y:S08]  /*0030*/  LDC R7, c[0x0][0x360] ;  /* 0x0000d800ff077b82 */ /* 0x000e300000000800 */
[----:B------:R-:W1:Y:S01]  /*0040*/  LDC R4, c[0x0][0x390] ;  /* 0x0000e400ff047b82 */ /* 0x000e620000000800 */
[----:B0-----:R-:W-:-:S05]  /*0050*/  IMAD R7, R7, UR4, R0 ;  /* 0x0000000407077c24 */ /* 0x001fca000f8e0200 */
[----:B-1----:R-:W-:-:S13]  /*0060*/  ISETP.GE.AND P0, PT, R7, R4, PT ;  /* 0x000000040700720c */ /* 0x002fda0003f06270 */
[----:B------:R-:W-:Y:S05]  /*0070*/  @P0 EXIT ;  /* 0x000000000000094d */ /* 0x000fea0003800000 */
[----:B------:R-:W0:Y:S01]  /*0080*/  LDC.64 R2, c[0x0][0x380] ;  /* 0x0000e000ff027b82 */ /* 0x000e220000000a00 */
[----:B------:R-:W1:Y:S01]  /*0090*/  LDCU.64 UR4, c[0x0][0x358] ;  /* 0x00006b00ff0477ac */ /* 0x000e620008000a00 */
[----:B0-----:R-:W-:-:S06]  /*00a0*/  IMAD.WIDE R2, R4, 0x4, R2 ;  /* 0x0000000404027825 */ /* 0x001fcc00078e0202 */
[----:B------:R-:W0:Y:S01]  /*00b0*/  LDC.64 R4, c[0x0][0x388] ;  /* 0x0000e200ff047b82 */ /* 0x000e220000000a00 */
[----:B-1----:R-:W2:Y:S01]  /*00c0*/  LDG.E R3, desc[UR4][R2.64] ;  /* 0x0000000402037981 */ /* 0x002ea2000c1e1900 */
[----:B0-----:R-:W-:-:S05]  /*00d0*/  IMAD.WIDE R4, R7, 0x4, R4 ;  /* 0x0000000407047825 */ /* 0x001fca00078e0204 */
[----:B--2---:R-:W-:Y:S01]  /*00e0*/  STG.E desc[UR4][R4.64], R3 ;  /* 0x0000000304007986 */ /* 0x004fe2000c101904 */
[----:B------:R-:W-:Y:S05]  /*00f0*/  EXIT ;  /* 0x000000000000794d */ /* 0x000fea0003800000 */
.L_x_0:
[----:B------:R-:W-:-:S00]  /*0100*/  BRA `(.L_x_0) ;  /* 0xfffffffc00fc7947 */ /* 0x000fc0000383ffff */
[----:B------:R-:W-:-:S00]  /*0110*/  NOP ;  /* 0x0000000000007918 */ /* 0x000fc00000000000 */
        /* <DEDUP_REMOVED lines=14> */
.L_x_1:


//--------------------- .nv.shared.reserved.0     --------------------------
	.section	.nv.shared.reserved.0,"aw",@nobits
	.weak		__nv_reservedSMEM_offset_0_alias
	.size		__nv_reservedSMEM_offset_0_alias, 0, 64
	.other		__nv_reservedSMEM_offset_0_alias,@"STO_CUDA_RESERVED_SHARED STV_DEFAULT"
__nv_reservedSMEM_offset_0_alias:
	.zero		0
	.zero		64


//--------------------- .nv.constant0._Z17copyDataCoalescedPfS_i --------------------------
	.section	.nv.constant0._Z17copyDataCoalescedPfS_i,"a",@progbits
	.sectionflags	@""
	.align	4
.nv.constant0._Z17copyDataCoalescedPfS_i:
	.zero		916


//--------------------- SYMBOLS --------------------------

	.type		.nv.reservedSmem.offset0,@object
	.size		.nv.reservedSmem.offset0,0x4
